//
// Generated by NVIDIA NVVM Compiler
//
// Compiler Build ID: CL-36424714
// Cuda compilation tools, release 13.0, V13.0.88
// Based on NVVM 20.0.0
//

.version 9.0
.target sm_100
.address_size 64

	// .globl	_Z21count_2d_equal_kernelPKiPiiii

.visible .entry _Z21count_2d_equal_kernelPKiPiiii(
	.param .u64 .ptr .align 1 _Z21count_2d_equal_kernelPKiPiiii_param_0,
	.param .u64 .ptr .align 1 _Z21count_2d_equal_kernelPKiPiiii_param_1,
	.param .u32 _Z21count_2d_equal_kernelPKiPiiii_param_2,
	.param .u32 _Z21count_2d_equal_kernelPKiPiiii_param_3,
	.param .u32 _Z21count_2d_equal_kernelPKiPiiii_param_4
)
{
	.reg .pred 	%p<17>;
	.reg .b32 	%r<84>;
	.reg .b64 	%rd<19>;

	ld.param.u64 	%rd3, [_Z21count_2d_equal_kernelPKiPiiii_param_0];
	ld.param.u64 	%rd2, [_Z21count_2d_equal_kernelPKiPiiii_param_1];
	ld.param.u32 	%r29, [_Z21count_2d_equal_kernelPKiPiiii_param_2];
	ld.param.u32 	%r30, [_Z21count_2d_equal_kernelPKiPiiii_param_3];
	ld.param.u32 	%r31, [_Z21count_2d_equal_kernelPKiPiiii_param_4];
	cvta.to.global.u64 	%rd1, %rd3;
	mov.u32 	%r1, %ntid.x;
	mov.u32 	%r33, %ctaid.x;
	mov.u32 	%r34, %tid.x;
	mad.lo.s32 	%r75, %r1, %r33, %r34;
	mov.u32 	%r35, %ntid.y;
	mov.u32 	%r36, %ctaid.y;
	mov.u32 	%r37, %tid.y;
	mad.lo.s32 	%r3, %r35, %r36, %r37;
	mov.u32 	%r38, %nctaid.y;
	mul.lo.s32 	%r4, %r35, %r38;
	setp.ge.s32 	%p1, %r75, %r30;
	mov.b32 	%r82, 0;
	@%p1 bra 	$L__BB0_10;
	add.s32 	%r5, %r3, %r4;
	max.s32 	%r40, %r29, %r5;
	setp.lt.s32 	%p2, %r5, %r29;
	selp.u32 	%r41, 1, 0, %p2;
	add.s32 	%r42, %r5, %r41;
	sub.s32 	%r43, %r40, %r42;
	div.u32 	%r44, %r43, %r4;
	add.s32 	%r6, %r44, %r41;
	and.b32  	%r7, %r6, 3;
	mul.lo.s32 	%r8, %r3, %r30;
	mul.lo.s32 	%r9, %r5, %r30;
	add.s32 	%r10, %r5, %r4;
	mul.lo.s32 	%r11, %r10, %r30;
	add.s32 	%r12, %r10, %r4;
	mov.u32 	%r45, %nctaid.x;
	mul.lo.s32 	%r13, %r1, %r45;
	mov.b32 	%r82, 0;
$L__BB0_2:
	setp.ge.s32 	%p3, %r3, %r29;
	@%p3 bra 	$L__BB0_9;
	setp.eq.s32 	%p4, %r7, 3;
	mov.u32 	%r77, %r3;
	@%p4 bra 	$L__BB0_7;
	setp.eq.s32 	%p5, %r7, 0;
	add.s32 	%r47, %r8, %r75;
	mul.wide.s32 	%rd4, %r47, 4;
	add.s64 	%rd5, %rd1, %rd4;
	ld.global.u32 	%r48, [%rd5];
	setp.eq.s32 	%p6, %r48, %r31;
	selp.u32 	%r49, 1, 0, %p6;
	add.s32 	%r82, %r82, %r49;
	mov.u32 	%r77, %r5;
	@%p5 bra 	$L__BB0_7;
	setp.eq.s32 	%p7, %r7, 1;
	add.s32 	%r50, %r9, %r75;
	mul.wide.s32 	%rd6, %r50, 4;
	add.s64 	%rd7, %rd1, %rd6;
	ld.global.u32 	%r51, [%rd7];
	setp.eq.s32 	%p8, %r51, %r31;
	selp.u32 	%r52, 1, 0, %p8;
	add.s32 	%r82, %r82, %r52;
	mov.u32 	%r77, %r10;
	@%p7 bra 	$L__BB0_7;
	add.s32 	%r53, %r11, %r75;
	mul.wide.s32 	%rd8, %r53, 4;
	add.s64 	%rd9, %rd1, %rd8;
	ld.global.u32 	%r54, [%rd9];
	setp.eq.s32 	%p9, %r54, %r31;
	selp.u32 	%r55, 1, 0, %p9;
	add.s32 	%r82, %r82, %r55;
	mov.u32 	%r77, %r12;
$L__BB0_7:
	setp.lt.u32 	%p10, %r6, 3;
	@%p10 bra 	$L__BB0_9;
$L__BB0_8:
	mad.lo.s32 	%r56, %r77, %r30, %r75;
	mul.wide.s32 	%rd10, %r56, 4;
	add.s64 	%rd11, %rd1, %rd10;
	ld.global.u32 	%r57, [%rd11];
	setp.eq.s32 	%p11, %r57, %r31;
	selp.u32 	%r58, 1, 0, %p11;
	add.s32 	%r59, %r82, %r58;
	add.s32 	%r60, %r77, %r4;
	mad.lo.s32 	%r61, %r60, %r30, %r75;
	mul.wide.s32 	%rd12, %r61, 4;
	add.s64 	%rd13, %rd1, %rd12;
	ld.global.u32 	%r62, [%rd13];
	setp.eq.s32 	%p12, %r62, %r31;
	selp.u32 	%r63, 1, 0, %p12;
	add.s32 	%r64, %r59, %r63;
	add.s32 	%r65, %r60, %r4;
	mad.lo.s32 	%r66, %r65, %r30, %r75;
	mul.wide.s32 	%rd14, %r66, 4;
	add.s64 	%rd15, %rd1, %rd14;
	ld.global.u32 	%r67, [%rd15];
	setp.eq.s32 	%p13, %r67, %r31;
	selp.u32 	%r68, 1, 0, %p13;
	add.s32 	%r69, %r64, %r68;
	add.s32 	%r70, %r65, %r4;
	mad.lo.s32 	%r71, %r70, %r30, %r75;
	mul.wide.s32 	%rd16, %r71, 4;
	add.s64 	%rd17, %rd1, %rd16;
	ld.global.u32 	%r72, [%rd17];
	setp.eq.s32 	%p14, %r72, %r31;
	selp.u32 	%r73, 1, 0, %p14;
	add.s32 	%r82, %r69, %r73;
	add.s32 	%r77, %r70, %r4;
	setp.lt.s32 	%p15, %r77, %r29;
	@%p15 bra 	$L__BB0_8;
$L__BB0_9:
	add.s32 	%r75, %r75, %r13;
	setp.lt.s32 	%p16, %r75, %r30;
	@%p16 bra 	$L__BB0_2;
$L__BB0_10:
	cvta.to.global.u64 	%rd18, %rd2;
	atom.global.add.u32 	%r74, [%rd18], %r82;
	ret;

}


// ===== COMPILED SASS (sm_100) =====

	.target	sm_100

	.elftype	@"ET_EXEC"


//--------------------- .note.nv.tkinfo           --------------------------
	.section	.note.nv.tkinfo,"",@"SHT_NOTE"
	.sectionflags	@"SHF_NOTE_NV_TKINFO"
	.tkinfo
        /*0018*/ 	.word	0x00000002
        /*0030*/ 	.string	""
        /*0030*/ 	.string	"ptxas"
        /*0030*/ 	.string	"Cuda compilation tools, release 13.0, V13.0.88"
        /*0030*/ 	.string	"Build cuda_13.0.r13.0/compiler.36424714_0"
        /*0030*/ 	.string	"-arch sm_100 -m 64 "



//--------------------- .note.nv.cuinfo           --------------------------
	.section	.note.nv.cuinfo,"",@"SHT_NOTE"
	.sectionflags	@"SHF_NOTE_NV_CUINFO"
        /*0018*/ 	.short	0x0002
        /*001a*/ 	.short	0x0064
        /*001c*/ 	.short	0x0082
	.zero		2


//--------------------- .nv.info                  --------------------------
	.section	.nv.info,"",@"SHT_CUDA_INFO"
	.align	4


	//----- nvinfo : EIATTR_REGCOUNT
	.align		4
        /*0000*/ 	.byte	0x04, 0x2f
        /*0002*/ 	.short	(.L_1 - .L_0)
	.align		4
.L_0:
        /*0004*/ 	.word	index@(_Z21count_2d_equal_kernelPKiPiiii)
        /*0008*/ 	.word	0x00000019


	//----- nvinfo : EIATTR_FRAME_SIZE
	.align		4
.L_1:
        /*000c*/ 	.byte	0x04, 0x11
        /*000e*/ 	.short	(.L_3 - .L_2)
	.align		4
.L_2:
        /*0010*/ 	.word	index@(_Z21count_2d_equal_kernelPKiPiiii)
        /*0014*/ 	.word	0x00000000


	//----- nvinfo : EIATTR_MIN_STACK_SIZE
	.align		4
.L_3:
        /*0018*/ 	.byte	0x04, 0x12
        /*001a*/ 	.short	(.L_5 - .L_4)
	.align		4
.L_4:
        /*001c*/ 	.word	index@(_Z21count_2d_equal_kernelPKiPiiii)
        /*0020*/ 	.word	0x00000000
.L_5:


//--------------------- .nv.compat                --------------------------
	.section	.nv.compat,"",@"SHT_CUDA_COMPAT_INFO"
	.align	4
        /*0000*/ 	.byte	0x02, 0x09, 0x00, 0x00, 0x02, 0x02, 0x01, 0x00, 0x02, 0x05, 0x05, 0x00, 0x03, 0x07, 0x01, 0x01
        /*0010*/ 	.byte	0x02, 0x03, 0x00, 0x00, 0x02, 0x06, 0x01, 0x00, 0x04, 0x0b, 0x08, 0x00, 0x09, 0x00, 0x00, 0x00
        /*0020*/ 	.byte	0x00, 0x00, 0x00, 0x00


//--------------------- .nv.info._Z21count_2d_equal_kernelPKiPiiii --------------------------
	.section	.nv.info._Z21count_2d_equal_kernelPKiPiiii,"",@"SHT_CUDA_INFO"
	.sectionflags	@""
	.align	4


	//----- nvinfo : EIATTR_CUDA_API_VERSION
	.align		4
        /*0000*/ 	.byte	0x04, 0x37
        /*0002*/ 	.short	(.L_7 - .L_6)
.L_6:
        /*0004*/ 	.word	0x00000082


	//----- nvinfo : EIATTR_KPARAM_INFO
	.align		4
.L_7:
        /*0008*/ 	.byte	0x04, 0x17
        /*000a*/ 	.short	(.L_9 - .L_8)
.L_8:
        /*000c*/ 	.word	0x00000000
        /*0010*/ 	.short	0x0004
        /*0012*/ 	.short	0x0018
        /*0014*/ 	.byte	0x00, 0xf0, 0x11, 0x00


	//----- nvinfo : EIATTR_KPARAM_INFO
	.align		4
.L_9:
        /*0018*/ 	.byte	0x04, 0x17
        /*001a*/ 	.short	(.L_11 - .L_10)
.L_10:
        /*001c*/ 	.word	0x00000000
        /*0020*/ 	.short	0x0003
        /*0022*/ 	.short	0x0014
        /*0024*/ 	.byte	0x00, 0xf0, 0x11, 0x00


	//----- nvinfo : EIATTR_KPARAM_INFO
	.align		4
.L_11:
        /*0028*/ 	.byte	0x04, 0x17
        /*002a*/ 	.short	(.L_13 - .L_12)
.L_12:
        /*002c*/ 	.word	0x00000000
        /*0030*/ 	.short	0x0002
        /*0032*/ 	.short	0x0010
        /*0034*/ 	.byte	0x00, 0xf0, 0x11, 0x00


	//----- nvinfo : EIATTR_KPARAM_INFO
	.align		4
.L_13:
        /*0038*/ 	.byte	0x04, 0x17
        /*003a*/ 	.short	(.L_15 - .L_14)
.L_14:
        /*003c*/ 	.word	0x00000000
        /*0040*/ 	.short	0x0001
        /*0042*/ 	.short	0x0008
        /*0044*/ 	.byte	0x00, 0xf5, 0x21, 0x00


	//----- nvinfo : EIATTR_KPARAM_INFO
	.align		4
.L_15:
        /*0048*/ 	.byte	0x04, 0x17
        /*004a*/ 	.short	(.L_17 - .L_16)
.L_16:
        /*004c*/ 	.word	0x00000000
        /*0050*/ 	.short	0x0000
        /*0052*/ 	.short	0x0000
        /*0054*/ 	.byte	0x00, 0xf5, 0x21, 0x00


	//----- nvinfo : EIATTR_SPARSE_MMA_MASK
	.align		4
.L_17:
        /*0058*/ 	.byte	0x03, 0x50
        /*005a*/ 	.short	0x0000


	//----- nvinfo : EIATTR_MAXREG_COUNT
	.align		4
        /*005c*/ 	.byte	0x03, 0x1b
        /*005e*/ 	.short	0x00ff


	//----- nvinfo : EIATTR_MERCURY_ISA_VERSION
	.align		4
        /*0060*/ 	.byte	0x03, 0x5f
        /*0062*/ 	.short	0x0101


	//----- nvinfo : EIATTR_INT_WARP_WIDE_INSTR_OFFSETS
	.align		4
        /*0064*/ 	.byte	0x04, 0x31
        /*0066*/ 	.short	(.L_19 - .L_18)


	//   ....[0]....
.L_18:
        /*0068*/ 	.word	0x00000810


	//   ....[1]....
        /*006c*/ 	.word	0x00000830


	//----- nvinfo : EIATTR_VRC_CTA_INIT_COUNT
	.align		4
.L_19:
        /*0070*/ 	.byte	0x02, 0x4a
	.zero		1
	.zero		1


	//----- nvinfo : EIATTR_EXIT_INSTR_OFFSETS
	.align		4
        /*0074*/ 	.byte	0x04, 0x1c
        /*0076*/ 	.short	(.L_21 - .L_20)


	//   ....[0]....
.L_20:
        /*0078*/ 	.word	0x00000880


	//----- nvinfo : EIATTR_CRS_STACK_SIZE
	.align		4
.L_21:
        /*007c*/ 	.byte	0x04, 0x1e
        /*007e*/ 	.short	(.L_23 - .L_22)
.L_22:
        /*0080*/ 	.word	0x00000000


	//----- nvinfo : EIATTR_CBANK_PARAM_SIZE
	.align		4
.L_23:
        /*0084*/ 	.byte	0x03, 0x19
        /*0086*/ 	.short	0x001c


	//----- nvinfo : EIATTR_PARAM_CBANK
	.align		4
        /*0088*/ 	.byte	0x04, 0x0a
        /*008a*/ 	.short	(.L_25 - .L_24)
	.align		4
.L_24:
        /*008c*/ 	.word	index@(.nv.constant0._Z21count_2d_equal_kernelPKiPiiii)
        /*0090*/ 	.short	0x0380
        /*0092*/ 	.short	0x001c


	//----- nvinfo : EIATTR_SW_WAR
	.align		4
.L_25:
        /*0094*/ 	.byte	0x04, 0x36
        /*0096*/ 	.short	(.L_27 - .L_26)
.L_26:
        /*0098*/ 	.word	0x00000008
.L_27:


//--------------------- .nv.callgraph             --------------------------
	.section	.nv.callgraph,"",@"SHT_CUDA_CALLGRAPH"
	.align	4
	.sectionentsize	8
	.align		4
        /*0000*/ 	.word	0x00000000
	.align		4
        /*0004*/ 	.word	0xffffffff
	.align		4
        /*0008*/ 	.word	0x00000000
	.align		4
        /*000c*/ 	.word	0xfffffffe
	.align		4
        /*0010*/ 	.word	0x00000000
	.align		4
        /*0014*/ 	.word	0xfffffffd
	.align		4
        /*0018*/ 	.word	0x00000000
	.align		4
        /*001c*/ 	.word	0xfffffffc


//--------------------- .text._Z21count_2d_equal_kernelPKiPiiii --------------------------
	.section	.text._Z21count_2d_equal_kernelPKiPiiii,"ax",@progbits
	.align	128
        .global         _Z21count_2d_equal_kernelPKiPiiii
        .type           _Z21count_2d_equal_kernelPKiPiiii,@function
        .size           _Z21count_2d_equal_kernelPKiPiiii,(.L_x_9 - _Z21count_2d_equal_kernelPKiPiiii)
        .other          _Z21count_2d_equal_kernelPKiPiiii,@"STO_CUDA_ENTRY STV_DEFAULT"
_Z21count_2d_equal_kernelPKiPiiii:
.text._Z21count_2d_equal_kernelPKiPiiii:
[----:B------:R-:W-:Y:S01]  /*0000*/  LDC R1, c[0x0][0x37c] ;  /* 0x0000df00ff017b82 */ /* 0x000fe20000000800 */
[----:B------:R-:W0:Y:S01]  /*0010*/  S2R R11, SR_CTAID.X ;  /* 0x00000000000b7919 */ /* 0x000e220000002500 */
[----:B------:R-:W0:Y:S01]  /*0020*/  LDCU UR8, c[0x0][0x360] ;  /* 0x00006c00ff0877ac */ /* 0x000e220008000800 */
[----:B------:R-:W-:Y:S01]  /*0030*/  BSSY.RECONVERGENT B0, `(.L_x_0) ;  /* 0x000007c000007945 */ /* 0x000fe20003800200 */
[----:B------:R-:W-:Y:S01]  /*0040*/  IMAD.MOV.U32 R7, RZ, RZ, RZ ;  /* 0x000000ffff077224 */ /* 0x000fe200078e00ff */
[----:B------:R-:W0:Y:S01]  /*0050*/  S2R R0, SR_TID.X ;  /* 0x0000000000007919 */ /* 0x000e220000002100 */
[----:B------:R-:W1:Y:S01]  /*0060*/  LDCU UR9, c[0x0][0x394] ;  /* 0x00007280ff0977ac */ /* 0x000e620008000800 */
[----:B------:R-:W2:Y:S01]  /*0070*/  S2R R2, SR_CTAID.Y ;  /* 0x0000000000027919 */ /* 0x000ea20000002600 */
[----:B------:R-:W3:Y:S01]  /*0080*/  LDCU UR5, c[0x0][0x364] ;  /* 0x00006c80ff0577ac */ /* 0x000ee20008000800 */
[----:B------:R-:W2:Y:S01]  /*0090*/  S2R R3, SR_TID.Y ;  /* 0x0000000000037919 */ /* 0x000ea20000002200 */
[----:B------:R-:W3:Y:S01]  /*00a0*/  LDCU UR4, c[0x0][0x374] ;  /* 0x00006e80ff0477ac */ /* 0x000ee20008000800 */
[----:B------:R-:W4:Y:S01]  /*00b0*/  LDCU.64 UR6, c[0x0][0x358] ;  /* 0x00006b00ff0677ac */ /* 0x000f220008000a00 */
[----:B------:R-:W0:Y:S01]  /*00c0*/  LDCU UR10, c[0x0][0x394] ;  /* 0x00007280ff0a77ac */ /* 0x000e220008000800 */
[----:B------:R-:W0:Y:S01]  /*00d0*/  LDCU UR11, c[0x0][0x398] ;  /* 0x00007300ff0b77ac */ /* 0x000e220008000800 */
[----:B---3--:R-:W-:Y:S01]  /*00e0*/  UIMAD UR4, UR5, UR4, URZ ;  /* 0x00000004050472a4 */ /* 0x008fe2000f8e02ff */
[----:B0-----:R-:W-:-:S05]  /*00f0*/  IMAD R11, R11, UR8, R0 ;  /* 0x000000080b0b7c24 */ /* 0x001fca000f8e0200 */
[----:B-1----:R-:W-:Y:S01]  /*0100*/  ISETP.GE.AND P0, PT, R11, UR9, PT ;  /* 0x000000090b007c0c */ /* 0x002fe2000bf06270 */
[----:B--2---:R-:W-:-:S12]  /*0110*/  IMAD R0, R2, UR5, R3 ;  /* 0x0000000502007c24 */ /* 0x004fd8000f8e0203 */
[----:B----4-:R-:W-:Y:S05]  /*0120*/  @P0 BRA `(.L_x_1) ;  /* 0x0000000400b00947 */ /* 0x010fea0003800000 */
[----:B------:R-:W0:Y:S01]  /*0130*/  I2F.U32.RP R7, UR4 ;  /* 0x0000000400077d06 */ /* 0x000e220008209000 */
[----:B------:R-:W1:Y:S01]  /*0140*/  LDCU UR5, c[0x0][0x390] ;  /* 0x00007200ff0577ac */ /* 0x000e620008000800 */
[----:B------:R-:W-:Y:S01]  /*0150*/  VIADD R4, R0, UR4 ;  /* 0x0000000400047c36 */ /* 0x000fe20008000000 */
[----:B------:R-:W-:Y:S01]  /*0160*/  IADD3 R9, PT, PT, RZ, -UR4, RZ ;  /* 0x80000004ff097c10 */ /* 0x000fe2000fffe0ff */
[----:B------:R-:W2:Y:S01]  /*0170*/  LDC R10, c[0x0][0x370] ;  /* 0x0000dc00ff0a7b82 */ /* 0x000ea20000000800 */
[----:B------:R-:W-:-:S03]  /*0180*/  ISETP.NE.U32.AND P2, PT, RZ, UR4, PT ;  /* 0x00000004ff007c0c */ /* 0x000fc6000bf45070 */
[----:B0-----:R-:W0:Y:S01]  /*0190*/  MUFU.RCP R7, R7 ;  /* 0x0000000700077308 */ /* 0x001e220000001000 */
[C---:B-1----:R-:W-:Y:S02]  /*01a0*/  ISETP.GE.AND P0, PT, R4.reuse, UR5, PT ;  /* 0x0000000504007c0c */ /* 0x042fe4000bf06270 */
[----:B------:R-:W-:Y:S02]  /*01b0*/  VIMNMX R5, PT, PT, R4, UR5, !PT ;  /* 0x0000000504057c48 */ /* 0x000fe4000ffe0100 */
[----:B------:R-:W-:-:S04]  /*01c0*/  SEL R6, RZ, 0x1, P0 ;  /* 0x00000001ff067807 */ /* 0x000fc80000000000 */
[----:B------:R-:W-:Y:S01]  /*01d0*/  IADD3 R5, PT, PT, R5, -R4, -R6 ;  /* 0x8000000405057210 */ /* 0x000fe20007ffe806 */
[----:B--2---:R-:W-:Y:S02]  /*01e0*/  IMAD R10, R10, UR8, RZ ;  /* 0x000000080a0a7c24 */ /* 0x004fe4000f8e02ff */
[----:B0-----:R-:W-:Y:S02]  /*01f0*/  VIADD R2, R7, 0xffffffe ;  /* 0x0ffffffe07027836 */ /* 0x001fe40000000000 */
[----:B------:R-:W-:Y:S02]  /*0200*/  HFMA2 R7, -RZ, RZ, 0, 0 ;  /* 0x00000000ff077431 */ /* 0x000fe400000001ff */
[----:B------:R0:W1:Y:S02]  /*0210*/  F2I.FTZ.U32.TRUNC.NTZ R3, R2 ;  /* 0x0000000200037305 */ /* 0x000064000021f000 */
[----:B0-----:R-:W-:Y:S02]  /*0220*/  IMAD.MOV.U32 R2, RZ, RZ, RZ ;  /* 0x000000ffff027224 */ /* 0x001fe400078e00ff */
[----:B-1----:R-:W-:-:S04]  /*0230*/  IMAD R9, R9, R3, RZ ;  /* 0x0000000309097224 */ /* 0x002fc800078e02ff */
[----:B------:R-:W-:-:S06]  /*0240*/  IMAD.HI.U32 R8, R3, R9, R2 ;  /* 0x0000000903087227 */ /* 0x000fcc00078e0002 */
[----:B------:R-:W-:-:S05]  /*0250*/  IMAD.HI.U32 R3, R8, R5, RZ ;  /* 0x0000000508037227 */ /* 0x000fca00078e00ff */
[----:B------:R-:W-:-:S05]  /*0260*/  IADD3 R2, PT, PT, -R3, RZ, RZ ;  /* 0x000000ff03027210 */ /* 0x000fca0007ffe1ff */
[----:B------:R-:W-:-:S05]  /*0270*/  IMAD R5, R2, UR4, R5 ;  /* 0x0000000402057c24 */ /* 0x000fca000f8e0205 */
[----:B------:R-:W-:-:S13]  /*0280*/  ISETP.GE.U32.AND P0, PT, R5, UR4, PT ;  /* 0x0000000405007c0c */ /* 0x000fda000bf06070 */
[----:B------:R-:W-:Y:S01]  /*0290*/  @P0 VIADD R5, R5, -UR4 ;  /* 0x8000000405050c36 */ /* 0x000fe20008000000 */
[----:B------:R-:W-:-:S04]  /*02a0*/  @P0 IADD3 R3, PT, PT, R3, 0x1, RZ ;  /* 0x0000000103030810 */ /* 0x000fc80007ffe0ff */
[----:B------:R-:W-:Y:S02]  /*02b0*/  ISETP.GE.U32.AND P1, PT, R5, UR4, PT ;  /* 0x0000000405007c0c */ /* 0x000fe4000bf26070 */
[----:B------:R-:W-:-:S05]  /*02c0*/  IADD3 R5, PT, PT, R4, UR4, RZ ;  /* 0x0000000404057c10 */ /* 0x000fca000fffe0ff */
[----:B------:R-:W-:-:S06]  /*02d0*/  VIADD R20, R5, UR4 ;  /* 0x0000000405147c36 */ /* 0x000fcc0008000000 */
[----:B------:R-:W-:Y:S01]  /*02e0*/  @P1 VIADD R3, R3, 0x1 ;  /* 0x0000000103031836 */ /* 0x000fe20000000000 */
[----:B------:R-:W-:-:S05]  /*02f0*/  @!P2 LOP3.LUT R3, RZ, UR4, RZ, 0x33, !PT ;  /* 0x00000004ff03ac12 */ /* 0x000fca000f8e33ff */
[----:B------:R-:W-:-:S05]  /*0300*/  IMAD.IADD R6, R6, 0x1, R3 ;  /* 0x0000000106067824 */ /* 0x000fca00078e0203 */
[----:B------:R-:W-:-:S07]  /*0310*/  LOP3.LUT R21, R6, 0x3, RZ, 0xc0, !PT ;  /* 0x0000000306157812 */ /* 0x000fce00078ec0ff */
.L_x_7:
[----:B0-----:R-:W0:Y:S01]  /*0320*/  LDC R13, c[0x0][0x390] ;  /* 0x0000e400ff0d7b82 */ /* 0x001e220000000800 */
[----:B------:R-:W-:Y:S01]  /*0330*/  BSSY.RECONVERGENT B1, `(.L_x_2) ;  /* 0x0000047000017945 */ /* 0x000fe20003800200 */
[----:B0-----:R-:W-:-:S13]  /*0340*/  ISETP.GE.AND P0, PT, R0, R13, PT ;  /* 0x0000000d0000720c */ /* 0x001fda0003f06270 */
[----:B------:R-:W-:Y:S05]  /*0350*/  @P0 BRA `(.L_x_3) ;  /* 0x0000000400100947 */ /* 0x000fea0003800000 */
[----:B------:R-:W0:Y:S01]  /*0360*/  LDC.64 R2, c[0x0][0x380] ;  /* 0x0000e000ff027b82 */ /* 0x000e220000000a00 */
[----:B------:R-:W-:Y:S01]  /*0370*/  ISETP.NE.AND P1, PT, R21, 0x3, PT ;  /* 0x000000031500780c */ /* 0x000fe20003f25270 */
[----:B------:R-:W-:Y:S01]  /*0380*/  BSSY.RECONVERGENT B2, `(.L_x_4) ;  /* 0x0000022000027945 */ /* 0x000fe20003800200 */
[----:B------:R-:W-:Y:S02]  /*0390*/  ISETP.GE.U32.AND P0, PT, R6, 0x3, PT ;  /* 0x000000030600780c */ /* 0x000fe40003f06070 */
[----:B------:R-:W-:-:S09]  /*03a0*/  MOV R12, R0 ;  /* 0x00000000000c7202 */ /* 0x000fd20000000f00 */
[----:B------:R-:W-:Y:S05]  /*03b0*/  @!P1 BRA `(.L_x_5) ;  /* 0x0000000000789947 */ /* 0x000fea0003800000 */
[----:B------:R-:W1:Y:S08]  /*03c0*/  LDC R18, c[0x0][0x394] ;  /* 0x0000e500ff127b82 */ /* 0x000e700000000800 */
[----:B------:R-:W2:Y:S08]  /*03d0*/  LDC.64 R8, c[0x0][0x380] ;  /* 0x0000e000ff087b82 */ /* 0x000eb00000000a00 */
[----:B------:R-:W3:Y:S01]  /*03e0*/  LDC R19, c[0x0][0x398] ;  /* 0x0000e600ff137b82 */ /* 0x000ee20000000800 */
[----:B-1----:R-:W-:-:S04]  /*03f0*/  IMAD R15, R0, R18, R11 ;  /* 0x00000012000f7224 */ /* 0x002fc800078e020b */
[----:B--2---:R-:W-:-:S06]  /*0400*/  IMAD.WIDE R14, R15, 0x4, R8 ;  /* 0x000000040f0e7825 */ /* 0x004fcc00078e0208 */
[----:B------:R-:W3:Y:S01]  /*0410*/  LDG.E R14, desc[UR6][R14.64] ;  /* 0x000000060e0e7981 */ /* 0x000ee2000c1e1900 */
[----:B------:R-:W-:Y:S01]  /*0420*/  ISETP.NE.AND P2, PT, R21, RZ, PT ;  /* 0x000000ff1500720c */ /* 0x000fe20003f45270 */
[----:B------:R-:W-:Y:S02]  /*0430*/  VIADD R16, R7, 0x1 ;  /* 0x0000000107107836 */ /* 0x000fe40000000000 */
[----:B------:R-:W-:Y:S01]  /*0440*/  IMAD.MOV.U32 R12, RZ, RZ, R4 ;  /* 0x000000ffff0c7224 */ /* 0x000fe200078e0004 */
[----:B---3--:R-:W-:-:S13]  /*0450*/  ISETP.NE.AND P1, PT, R14, R19, PT ;  /* 0x000000130e00720c */ /* 0x008fda0003f25270 */
[----:B------:R-:W-:-:S04]  /*0460*/  @P1 IADD3 R16, PT, PT, R7, RZ, RZ ;  /* 0x000000ff07101210 */ /* 0x000fc80007ffe0ff */
[----:B------:R-:W-:Y:S01]  /*0470*/  MOV R7, R16 ;  /* 0x0000001000077202 */ /* 0x000fe20000000f00 */
[----:B------:R-:W-:Y:S06]  /*0480*/  @!P2 BRA `(.L_x_5) ;  /* 0x000000000044a947 */ /* 0x000fec0003800000 */
[----:B------:R-:W-:Y:S01]  /*0490*/  ISETP.NE.AND P2, PT, R21, 0x1, PT ;  /* 0x000000011500780c */ /* 0x000fe20003f45270 */
[----:B------:R-:W-:-:S04]  /*04a0*/  IMAD R15, R4, R18, R11 ;  /* 0x00000012040f7224 */ /* 0x000fc800078e020b */
[----:B------:R-:W-:-:S06]  /*04b0*/  IMAD.WIDE R14, R15, 0x4, R8 ;  /* 0x000000040f0e7825 */ /* 0x000fcc00078e0208 */
[----:B------:R-:W2:Y:S02]  /*04c0*/  LDG.E R14, desc[UR6][R14.64] ;  /* 0x000000060e0e7981 */ /* 0x000ea4000c1e1900 */
[----:B------:R-:W-:-:S04]  /*04d0*/  @P2 IMAD R17, R5, R18, R11 ;  /* 0x0000001205112224 */ /* 0x000fc800078e020b */
[----:B------:R-:W-:-:S06]  /*04e0*/  @P2 IMAD.WIDE R8, R17, 0x4, R8 ;  /* 0x0000000411082825 */ /* 0x000fcc00078e0208 */
[----:B------:R-:W3:Y:S01]  /*04f0*/  @P2 LDG.E R8, desc[UR6][R8.64] ;  /* 0x0000000608082981 */ /* 0x000ee2000c1e1900 */
[----:B------:R-:W-:Y:S01]  /*0500*/  VIADD R12, R7, 0x1 ;  /* 0x00000001070c7836 */ /* 0x000fe20000000000 */
[-C--:B--2---:R-:W-:Y:S02]  /*0510*/  ISETP.NE.AND P1, PT, R14, R19.reuse, PT ;  /* 0x000000130e00720c */ /* 0x084fe40003f25270 */
[----:B---3--:R-:W-:-:S11]  /*0520*/  ISETP.NE.AND P3, PT, R8, R19, P2 ;  /* 0x000000130800720c */ /* 0x008fd60001765270 */
[----:B------:R-:W-:-:S05]  /*0530*/  @P1 IADD3 R12, PT, PT, R7, RZ, RZ ;  /* 0x000000ff070c1210 */ /* 0x000fca0007ffe0ff */
[----:B------:R-:W-:Y:S02]  /*0540*/  IMAD.MOV.U32 R7, RZ, RZ, R12 ;  /* 0x000000ffff077224 */ /* 0x000fe400078e000c */
[----:B------:R-:W-:Y:S02]  /*0550*/  IMAD.MOV.U32 R12, RZ, RZ, R5 ;  /* 0x000000ffff0c7224 */ /* 0x000fe400078e0005 */
[----:B------:R-:W-:Y:S01]  /*0560*/  @P2 IMAD.MOV.U32 R12, RZ, RZ, R20 ;  /* 0x000000ffff0c2224 */ /* 0x000fe200078e0014 */
[C---:B------:R-:W-:Y:S02]  /*0570*/  @P2 IADD3 R16, PT, PT, R7.reuse, 0x1, RZ ;  /* 0x0000000107102810 */ /* 0x040fe40007ffe0ff */
[----:B------:R-:W-:-:S04]  /*0580*/  @P3 IADD3 R16, PT, PT, R7, RZ, RZ ;  /* 0x000000ff07103210 */ /* 0x000fc80007ffe0ff */
[----:B------:R-:W-:-:S07]  /*0590*/  @P2 MOV R7, R16 ;  /* 0x0000001000072202 */ /* 0x000fce0000000f00 */
.L_x_5:
[----:B------:R-:W-:Y:S05]  /*05a0*/  BSYNC.RECONVERGENT B2 ;  /* 0x0000000000027941 */ /* 0x000fea0003800200 */
.L_x_4:
[----:B------:R-:W-:Y:S05]  /*05b0*/  @!P0 BRA `(.L_x_3) ;  /* 0x0000000000788947 */ /* 0x000fea0003800000 */
.L_x_6:
[C---:B------:R-:W-:Y:S02]  /*05c0*/  IMAD R19, R12.reuse, UR10, R11 ;  /* 0x0000000a0c137c24 */ /* 0x040fe4000f8e020b */
[----:B------:R-:W-:Y:S02]  /*05d0*/  VIADD R8, R12, UR4 ;  /* 0x000000040c087c36 */ /* 0x000fe40008000000 */
[----:B0-----:R-:W-:-:S03]  /*05e0*/  IMAD.WIDE R18, R19, 0x4, R2 ;  /* 0x0000000413127825 */ /* 0x001fc600078e0202 */
[C---:B------:R-:W-:Y:S01]  /*05f0*/  IADD3 R12, PT, PT, R8.reuse, UR4, RZ ;  /* 0x00000004080c7c10 */ /* 0x040fe2000fffe0ff */
[----:B------:R-:W-:Y:S02]  /*0600*/  IMAD R9, R8, UR10, R11 ;  /* 0x0000000a08097c24 */ /* 0x000fe4000f8e020b */
[----:B------:R-:W2:Y:S02]  /*0610*/  LDG.E R18, desc[UR6][R18.64] ;  /* 0x0000000612127981 */ /* 0x000ea4000c1e1900 */
[----:B------:R-:W-:-:S04]  /*0620*/  IMAD.WIDE R8, R9, 0x4, R2 ;  /* 0x0000000409087825 */ /* 0x000fc800078e0202 */
[C---:B------:R-:W-:Y:S02]  /*0630*/  IMAD R17, R12.reuse, UR10, R11 ;  /* 0x0000000a0c117c24 */ /* 0x040fe4000f8e020b */
[----:B------:R-:W3:Y:S01]  /*0640*/  LDG.E R8, desc[UR6][R8.64] ;  /* 0x0000000608087981 */ /* 0x000ee2000c1e1900 */
[----:B------:R-:W-:Y:S02]  /*0650*/  VIADD R22, R12, UR4 ;  /* 0x000000040c167c36 */ /* 0x000fe40008000000 */
[----:B------:R-:W-:-:S04]  /*0660*/  IMAD.WIDE R16, R17, 0x4, R2 ;  /* 0x0000000411107825 */ /* 0x000fc800078e0202 */
[----:B------:R-:W-:Y:S02]  /*0670*/  IMAD R15, R22, UR10, R11 ;  /* 0x0000000a160f7c24 */ /* 0x000fe4000f8e020b */
[----:B------:R-:W4:Y:S02]  /*0680*/  LDG.E R16, desc[UR6][R16.64] ;  /* 0x0000000610107981 */ /* 0x000f24000c1e1900 */
[----:B------:R-:W-:-:S06]  /*0690*/  IMAD.WIDE R14, R15, 0x4, R2 ;  /* 0x000000040f0e7825 */ /* 0x000fcc00078e0202 */
[----:B------:R-:W5:Y:S01]  /*06a0*/  LDG.E R14, desc[UR6][R14.64] ;  /* 0x000000060e0e7981 */ /* 0x000f62000c1e1900 */
[----:B------:R-:W-:Y:S02]  /*06b0*/  IADD3 R12, PT, PT, R7, 0x1, RZ ;  /* 0x00000001070c7810 */ /* 0x000fe40007ffe0ff */
[----:B--2---:R-:W-:Y:S02]  /*06c0*/  ISETP.NE.AND P0, PT, R18, UR11, PT ;  /* 0x0000000b12007c0c */ /* 0x004fe4000bf05270 */
[----:B---3--:R-:W-:-:S11]  /*06d0*/  ISETP.NE.AND P1, PT, R8, UR11, PT ;  /* 0x0000000b08007c0c */ /* 0x008fd6000bf25270 */
[----:B------:R-:W-:Y:S01]  /*06e0*/  @P0 IMAD.MOV R12, RZ, RZ, R7 ;  /* 0x000000ffff0c0224 */ /* 0x000fe200078e0207 */
[----:B----4-:R-:W-:-:S04]  /*06f0*/  ISETP.NE.AND P0, PT, R16, UR11, PT ;  /* 0x0000000b10007c0c */ /* 0x010fc8000bf05270 */
[----:B------:R-:W-:Y:S01]  /*0700*/  IADD3 R7, PT, PT, R12, 0x1, RZ ;  /* 0x000000010c077810 */ /* 0x000fe20007ffe0ff */
[----:B------:R-:W-:Y:S02]  /*0710*/  @P1 IMAD.MOV R7, RZ, RZ, R12 ;  /* 0x000000ffff071224 */ /* 0x000fe400078e020c */
[----:B------:R-:W-:Y:S01]  /*0720*/  VIADD R12, R22, UR4 ;  /* 0x00000004160c7c36 */ /* 0x000fe20008000000 */
[----:B-----5:R-:W-:Y:S02]  /*0730*/  ISETP.NE.AND P1, PT, R14, UR11, PT ;  /* 0x0000000b0e007c0c */ /* 0x020fe4000bf25270 */
[----:B------:R-:W-:-:S03]  /*0740*/  IADD3 R8, PT, PT, R7, 0x1, RZ ;  /* 0x0000000107087810 */ /* 0x000fc60007ffe0ff */
[----:B------:R-:W-:Y:S02]  /*0750*/  @P0 IADD3 R8, PT, PT, R7, RZ, RZ ;  /* 0x000000ff07080210 */ /* 0x000fe40007ffe0ff */
[----:B------:R-:W-:-:S03]  /*0760*/  ISETP.GE.AND P0, PT, R12, R13, PT ;  /* 0x0000000d0c00720c */ /* 0x000fc60003f06270 */
[----:B------:R-:W-:-:S03]  /*0770*/  VIADD R7, R8, 0x1 ;  /* 0x0000000108077836 */ /* 0x000fc60000000000 */
[----:B------:R-:W-:-:S07]  /*0780*/  @P1 IADD3 R7, PT, PT, R8, RZ, RZ ;  /* 0x000000ff08071210 */ /* 0x000fce0007ffe0ff */
[----:B------:R-:W-:Y:S05]  /*0790*/  @!P0 BRA `(.L_x_6) ;  /* 0xfffffffc00888947 */ /* 0x000fea000383ffff */
.L_x_3:
[----:B------:R-:W-:Y:S05]  /*07a0*/  BSYNC.RECONVERGENT B1 ;  /* 0x0000000000017941 */ /* 0x000fea0003800200 */
.L_x_2:
[----:B------:R-:W1:Y:S01]  /*07b0*/  LDCU UR5, c[0x0][0x394] ;  /* 0x00007280ff0577ac */ /* 0x000e620008000800 */
[----:B------:R-:W-:-:S05]  /*07c0*/  IMAD.IADD R11, R10, 0x1, R11 ;  /* 0x000000010a0b7824 */ /* 0x000fca00078e020b */
[----:B-1----:R-:W-:-:S13]  /*07d0*/  ISETP.GE.AND P0, PT, R11, UR5, PT ;  /* 0x000000050b007c0c */ /* 0x002fda000bf06270 */
[----:B------:R-:W-:Y:S05]  /*07e0*/  @!P0 BRA `(.L_x_7) ;  /* 0xfffffff800cc8947 */ /* 0x000fea000383ffff */
.L_x_1:
[----:B------:R-:W-:Y:S05]  /*07f0*/  BSYNC.RECONVERGENT B0 ;  /* 0x0000000000007941 */ /* 0x000fea0003800200 */
.L_x_0:
[----:B------:R-:W1:Y:S01]  /*0800*/  S2R R0, SR_LANEID ;  /* 0x0000000000007919 */ /* 0x000e620000000000 */
[----:B------:R-:W2:Y:S08]  /*0810*/  REDUX.SUM UR9, R7 ;  /* 0x00000000070973c4 */ /* 0x000eb0000000c000 */
[----:B0-----:R-:W0:Y:S01]  /*0820*/  LDC.64 R2, c[0x0][0x388] ;  /* 0x0000e200ff027b82 */ /* 0x001e220000000a00 */
[----:B------:R-:W-:-:S02]  /*0830*/  VOTEU.ANY UR5, UPT, PT ;  /* 0x0000000000057886 */ /* 0x000fc400038e0100 */
[----:B------:R-:W-:Y:S01]  /*0840*/  UFLO.U32 UR5, UR5 ;  /* 0x00000005000572bd */ /* 0x000fe200080e0000 */
[----:B--2---:R-:W-:-:S05]  /*0850*/  MOV R5, UR9 ;  /* 0x0000000900057c02 */ /* 0x004fca0008000f00 */
[----:B-1----:R-:W-:-:S13]  /*0860*/  ISETP.EQ.U32.AND P0, PT, R0, UR5, PT ;  /* 0x0000000500007c0c */ /* 0x002fda000bf02070 */
[----:B0-----:R-:W-:Y:S01]  /*0870*/  @P0 REDG.E.ADD.STRONG.GPU desc[UR6][R2.64], R5 ;  /* 0x000000050200098e */ /* 0x001fe2000c12e106 */
[----:B------:R-:W-:Y:S05]  /*0880*/  EXIT ;  /* 0x000000000000794d */ /* 0x000fea0003800000 */
.L_x_8:
[----:B------:R-:W-:-:S00]  /*0890*/  BRA `(.L_x_8) ;  /* 0xfffffffc00fc7947 */ /* 0x000fc0000383ffff */
[----:B------:R-:W-:-:S00]  /*08a0*/  NOP ;  /* 0x0000000000007918 */ /* 0x000fc00000000000 */
        /* <DEDUP_REMOVED lines=13> */
.L_x_9:


//--------------------- .nv.shared.reserved.0     --------------------------
	.section	.nv.shared.reserved.0,"aw",@nobits
	.weak		__nv_reservedSMEM_offset_0_alias
	.size		__nv_reservedSMEM_offset_0_alias, 0, 64
	.other		__nv_reservedSMEM_offset_0_alias,@"STO_CUDA_RESERVED_SHARED STV_DEFAULT"
__nv_reservedSMEM_offset_0_alias:
	.zero		0
	.zero		64


//--------------------- .nv.constant0._Z21count_2d_equal_kernelPKiPiiii --------------------------
	.section	.nv.constant0._Z21count_2d_equal_kernelPKiPiiii,"a",@progbits
	.sectionflags	@""
	.align	4
.nv.constant0._Z21count_2d_equal_kernelPKiPiiii:
	.zero		924


//--------------------- SYMBOLS --------------------------

	.type		.nv.reservedSmem.offset0,@object
	.size		.nv.reservedSmem.offset0,0x4
